//
// Generated by NVIDIA NVVM Compiler
//
// Compiler Build ID: CL-36424714
// Cuda compilation tools, release 13.0, V13.0.88
// Based on NVVM 20.0.0
//

.version 9.0
.target sm_100
.address_size 64

	// .globl	_Z13myfirstkernelv
.extern .func  (.param .b32 func_retval0) vprintf
(
	.param .b64 vprintf_param_0,
	.param .b64 vprintf_param_1
)
;
.global .align 1 .b8 $str[33] = {72, 101, 108, 108, 111, 33, 33, 33, 73, 39, 109, 32, 116, 104, 114, 101, 97, 100, 32, 105, 110, 32, 98, 108, 111, 99, 107, 58, 32, 37, 100, 10};

.visible .entry _Z13myfirstkernelv()
{
	.local .align 8 .b8 	__local_depot0[8];
	.reg .b64 	%SP;
	.reg .b64 	%SPL;
	.reg .b32 	%r<4>;
	.reg .b64 	%rd<5>;

	mov.u64 	%SPL, __local_depot0;
	cvta.local.u64 	%SP, %SPL;
	add.u64 	%rd1, %SP, 0;
	add.u64 	%rd2, %SPL, 0;
	mov.u32 	%r1, %ctaid.x;
	st.local.u32 	[%rd2], %r1;
	mov.u64 	%rd3, $str;
	cvta.global.u64 	%rd4, %rd3;
	{ // callseq 0, 0
	.param .b64 param0;
	st.param.b64 	[param0], %rd4;
	.param .b64 param1;
	st.param.b64 	[param1], %rd1;
	.param .b32 retval0;
	call.uni (retval0), 
	vprintf, 
	(
	param0, 
	param1
	);
	ld.param.b32 	%r2, [retval0];
	} // callseq 0
	ret;

}


// ===== COMPILED SASS (sm_100) =====

	.target	sm_100

	.elftype	@"ET_EXEC"


//--------------------- .note.nv.tkinfo           --------------------------
	.section	.note.nv.tkinfo,"",@"SHT_NOTE"
	.sectionflags	@"SHF_NOTE_NV_TKINFO"
	.tkinfo
        /*0018*/ 	.word	0x00000002
        /*0030*/ 	.string	""
        /*0030*/ 	.string	"ptxas"
        /*0030*/ 	.string	"Cuda compilation tools, release 13.0, V13.0.88"
        /*0030*/ 	.string	"Build cuda_13.0.r13.0/compiler.36424714_0"
        /*0030*/ 	.string	"-arch sm_100 -m 64 "



//--------------------- .note.nv.cuinfo           --------------------------
	.section	.note.nv.cuinfo,"",@"SHT_NOTE"
	.sectionflags	@"SHF_NOTE_NV_CUINFO"
        /*0018*/ 	.short	0x0002
        /*001a*/ 	.short	0x0064
        /*001c*/ 	.short	0x0082
	.zero		2


//--------------------- .nv.info                  --------------------------
	.section	.nv.info,"",@"SHT_CUDA_INFO"
	.align	4


	//----- nvinfo : EIATTR_REGCOUNT
	.align		4
        /*0000*/ 	.byte	0x04, 0x2f
        /*0002*/ 	.short	(.L_2 - .L_1)
	.align		4
.L_1:
        /*0004*/ 	.word	index@(_Z13myfirstkernelv)
        /*0008*/ 	.word	0x00000018


	//----- nvinfo : EIATTR_FRAME_SIZE
	.align		4
.L_2:
        /*000c*/ 	.byte	0x04, 0x11
        /*000e*/ 	.short	(.L_4 - .L_3)
	.align		4
.L_3:
        /*0010*/ 	.word	index@(_Z13myfirstkernelv)
        /*0014*/ 	.word	0x00000008


	//----- nvinfo : EIATTR_MIN_STACK_SIZE
	.align		4
.L_4:
        /*0018*/ 	.byte	0x04, 0x12
        /*001a*/ 	.short	(.L_6 - .L_5)
	.align		4
.L_5:
        /*001c*/ 	.word	index@(_Z13myfirstkernelv)
        /*0020*/ 	.word	0x00000008
.L_6:


//--------------------- .nv.compat                --------------------------
	.section	.nv.compat,"",@"SHT_CUDA_COMPAT_INFO"
	.align	4
        /*0000*/ 	.byte	0x02, 0x09, 0x00, 0x00, 0x02, 0x02, 0x01, 0x00, 0x02, 0x05, 0x05, 0x00, 0x03, 0x07, 0x01, 0x01
        /*0010*/ 	.byte	0x02, 0x03, 0x00, 0x00, 0x02, 0x06, 0x01, 0x00, 0x04, 0x0b, 0x08, 0x00, 0x09, 0x00, 0x00, 0x00
        /*0020*/ 	.byte	0x00, 0x00, 0x00, 0x00


//--------------------- .nv.info._Z13myfirstkernelv --------------------------
	.section	.nv.info._Z13myfirstkernelv,"",@"SHT_CUDA_INFO"
	.sectionflags	@""
	.align	4


	//----- nvinfo : EIATTR_CUDA_API_VERSION
	.align		4
        /*0000*/ 	.byte	0x04, 0x37
        /*0002*/ 	.short	(.L_8 - .L_7)
.L_7:
        /*0004*/ 	.word	0x00000082


	//----- nvinfo : EIATTR_SPARSE_MMA_MASK
	.align		4
.L_8:
        /*0008*/ 	.byte	0x03, 0x50
        /*000a*/ 	.short	0x0000


	//----- nvinfo : EIATTR_MAXREG_COUNT
	.align		4
        /*000c*/ 	.byte	0x03, 0x1b
        /*000e*/ 	.short	0x00ff


	//----- nvinfo : EIATTR_EXTERNS
	.align		4
        /*0010*/ 	.byte	0x04, 0x0f
        /*0012*/ 	.short	(.L_10 - .L_9)


	//   ....[0]....
	.align		4
.L_9:
        /*0014*/ 	.word	index@(vprintf)


	//----- nvinfo : EIATTR_MERCURY_ISA_VERSION
	.align		4
.L_10:
        /*0018*/ 	.byte	0x03, 0x5f
        /*001a*/ 	.short	0x0101


	//----- nvinfo : EIATTR_VRC_CTA_INIT_COUNT
	.align		4
        /*001c*/ 	.byte	0x02, 0x4a
	.zero		1
	.zero		1


	//----- nvinfo : EIATTR_SYSCALL_OFFSETS
	.align		4
        /*0020*/ 	.byte	0x04, 0x46
        /*0022*/ 	.short	(.L_12 - .L_11)


	//   ....[0]....
.L_11:
        /*0024*/ 	.word	0x000000e0


	//----- nvinfo : EIATTR_EXIT_INSTR_OFFSETS
	.align		4
.L_12:
        /*0028*/ 	.byte	0x04, 0x1c
        /*002a*/ 	.short	(.L_14 - .L_13)


	//   ....[0]....
.L_13:
        /*002c*/ 	.word	0x000000f0


	//----- nvinfo : EIATTR_SW_WAR
	.align		4
.L_14:
        /*0030*/ 	.byte	0x04, 0x36
        /*0032*/ 	.short	(.L_16 - .L_15)
.L_15:
        /*0034*/ 	.word	0x00000008
.L_16:


//--------------------- .nv.callgraph             --------------------------
	.section	.nv.callgraph,"",@"SHT_CUDA_CALLGRAPH"
	.align	4
	.sectionentsize	8
	.align		4
        /*0000*/ 	.word	0x00000000
	.align		4
        /*0004*/ 	.word	0xffffffff
	.align		4
        /*0008*/ 	.word	index@(_Z13myfirstkernelv)
	.align		4
        /*000c*/ 	.word	index@(vprintf)
	.align		4
        /*0010*/ 	.word	0x00000000
	.align		4
        /*0014*/ 	.word	0xfffffffe
	.align		4
        /*0018*/ 	.word	0x00000000
	.align		4
        /*001c*/ 	.word	0xfffffffd
	.align		4
        /*0020*/ 	.word	0x00000000
	.align		4
        /*0024*/ 	.word	0xfffffffc


//--------------------- .nv.constant4             --------------------------
	.section	.nv.constant4,"a",@progbits
	.align	8
	.align		8
.nv.constant4:
        /*0000*/ 	.dword	vprintf
	.align		8
        /*0008*/ 	.dword	$str


//--------------------- .text._Z13myfirstkernelv  --------------------------
	.section	.text._Z13myfirstkernelv,"ax",@progbits
	.align	128
        .global         _Z13myfirstkernelv
        .type           _Z13myfirstkernelv,@function
        .size           _Z13myfirstkernelv,(.L_x_2 - _Z13myfirstkernelv)
        .other          _Z13myfirstkernelv,@"STO_CUDA_ENTRY STV_DEFAULT"
_Z13myfirstkernelv:
.text._Z13myfirstkernelv:
[----:B------:R-:W0:Y:S01]  /*0000*/  LDC R1, c[0x0][0x37c] ;  /* 0x0000df00ff017b82 */ /* 0x000e220000000800 */
[----:B------:R-:W1:Y:S01]  /*0010*/  S2R R8, SR_CTAID.X ;  /* 0x0000000000087919 */ /* 0x000e620000002500 */
[----:B0-----:R-:W-:Y:S01]  /*0020*/  VIADD R1, R1, 0xfffffff8 ;  /* 0xfffffff801017836 */ /* 0x001fe20000000000 */
[----:B------:R-:W-:Y:S01]  /*0030*/  MOV R0, 0x0 ;  /* 0x0000000000007802 */ /* 0x000fe20000000f00 */
[----:B------:R-:W0:Y:S04]  /*0040*/  LDCU UR4, c[0x0][0x2f8] ;  /* 0x00005f00ff0477ac */ /* 0x000e280008000800 */
[----:B------:R2:W3:Y:S01]  /*0050*/  LDC.64 R2, c[0x4][R0] ;  /* 0x0100000000027b82 */ /* 0x0004e20000000a00 */
[----:B------:R-:W4:Y:S01]  /*0060*/  LDCU.64 UR6, c[0x4][0x8] ;  /* 0x01000100ff0677ac */ /* 0x000f220008000a00 */
[----:B------:R-:W5:Y:S01]  /*0070*/  LDCU UR5, c[0x0][0x2fc] ;  /* 0x00005f80ff0577ac */ /* 0x000f620008000800 */
[----:B0-----:R-:W-:Y:S01]  /*0080*/  IADD3 R6, P0, PT, R1, UR4, RZ ;  /* 0x0000000401067c10 */ /* 0x001fe2000ff1e0ff */
[----:B----4-:R-:W-:Y:S01]  /*0090*/  IMAD.U32 R4, RZ, RZ, UR6 ;  /* 0x00000006ff047e24 */ /* 0x010fe2000f8e00ff */
[----:B------:R-:W-:-:S03]  /*00a0*/  MOV R5, UR7 ;  /* 0x0000000700057c02 */ /* 0x000fc60008000f00 */
[----:B-----5:R-:W-:Y:S01]  /*00b0*/  IMAD.X R7, RZ, RZ, UR5, P0 ;  /* 0x00000005ff077e24 */ /* 0x020fe200080e06ff */
[----:B-1----:R2:W-:Y:S07]  /*00c0*/  STL [R1], R8 ;  /* 0x0000000801007387 */ /* 0x0025ee0000100800 */
[----:B------:R-:W-:-:S07]  /*00d0*/  LEPC R20, `(.L_x_0) ;  /* 0x000000001014794e */ /* 0x000fce0000000000 */
[----:B--23--:R-:W-:Y:S05]  /*00e0*/  CALL.ABS.NOINC R2 ;  /* 0x0000000002007343 */ /* 0x00cfea0003c00000 */
.L_x_0:
[----:B------:R-:W-:Y:S05]  /*00f0*/  EXIT ;  /* 0x000000000000794d */ /* 0x000fea0003800000 */
.L_x_1:
[----:B------:R-:W-:-:S00]  /*0100*/  BRA `(.L_x_1) ;  /* 0xfffffffc00fc7947 */ /* 0x000fc0000383ffff */
[----:B------:R-:W-:-:S00]  /*0110*/  NOP ;  /* 0x0000000000007918 */ /* 0x000fc00000000000 */
        /* <DEDUP_REMOVED lines=14> */
.L_x_2:


//--------------------- .nv.global.init           --------------------------
	.section	.nv.global.init,"aw",@progbits
.nv.global.init:
	.type		$str,@object
	.size		$str,(.L_0 - $str)
$str:
        /*0000*/ 	.byte	0x48, 0x65, 0x6c, 0x6c, 0x6f, 0x21, 0x21, 0x21, 0x49, 0x27, 0x6d, 0x20, 0x74, 0x68, 0x72, 0x65
        /*0010*/ 	.byte	0x61, 0x64, 0x20, 0x69, 0x6e, 0x20, 0x62, 0x6c, 0x6f, 0x63, 0x6b, 0x3a, 0x20, 0x25, 0x64, 0x0a
        /*0020*/ 	.byte	0x00
.L_0:


//--------------------- .nv.shared.reserved.0     --------------------------
	.section	.nv.shared.reserved.0,"aw",@nobits
	.weak		__nv_reservedSMEM_offset_0_alias
	.size		__nv_reservedSMEM_offset_0_alias, 0, 64
	.other		__nv_reservedSMEM_offset_0_alias,@"STO_CUDA_RESERVED_SHARED STV_DEFAULT"
__nv_reservedSMEM_offset_0_alias:
	.zero		0
	.zero		64


//--------------------- .nv.constant0._Z13myfirstkernelv --------------------------
	.section	.nv.constant0._Z13myfirstkernelv,"a",@progbits
	.sectionflags	@""
	.align	4
.nv.constant0._Z13myfirstkernelv:
	.zero		896


//--------------------- SYMBOLS --------------------------

	.type		.nv.reservedSmem.offset0,@object
	.size		.nv.reservedSmem.offset0,0x4
	.type		vprintf,@function
